//
// Generated by NVIDIA NVVM Compiler
//
// Compiler Build ID: CL-36424714
// Cuda compilation tools, release 13.0, V13.0.88
// Based on NVVM 20.0.0
//

.version 9.0
.target sm_100
.address_size 64

	// .globl	setValue_kernel

.visible .entry setValue_kernel(
	.param .u64 .ptr .align 1 setValue_kernel_param_0,
	.param .u32 setValue_kernel_param_1
)
{
	.reg .pred 	%p<2>;
	.reg .b32 	%r<15>;
	.reg .b64 	%rd<5>;

	ld.param.u64 	%rd1, [setValue_kernel_param_0];
	ld.param.u32 	%r2, [setValue_kernel_param_1];
	mov.u32 	%r3, %ctaid.x;
	mov.u32 	%r4, %ctaid.y;
	mov.u32 	%r5, %nctaid.x;
	mad.lo.s32 	%r6, %r4, %r5, %r3;
	mov.u32 	%r7, %ntid.x;
	mov.u32 	%r8, %ntid.y;
	mov.u32 	%r9, %ntid.z;
	mov.u32 	%r10, %tid.z;
	mov.u32 	%r11, %tid.y;
	mov.u32 	%r12, %tid.x;
	mad.lo.s32 	%r13, %r6, %r9, %r10;
	mad.lo.s32 	%r14, %r13, %r8, %r11;
	mad.lo.s32 	%r1, %r14, %r7, %r12;
	setp.ge.s32 	%p1, %r1, %r2;
	@%p1 bra 	$L__BB0_2;
	cvta.to.global.u64 	%rd2, %rd1;
	mul.wide.s32 	%rd3, %r1, 4;
	add.s64 	%rd4, %rd2, %rd3;
	st.global.u32 	[%rd4], %r1;
$L__BB0_2:
	ret;

}


// ===== COMPILED SASS (sm_100) =====

	.target	sm_100

	.elftype	@"ET_EXEC"


//--------------------- .note.nv.tkinfo           --------------------------
	.section	.note.nv.tkinfo,"",@"SHT_NOTE"
	.sectionflags	@"SHF_NOTE_NV_TKINFO"
	.tkinfo
        /*0018*/ 	.word	0x00000002
        /*0030*/ 	.string	""
        /*0030*/ 	.string	"ptxas"
        /*0030*/ 	.string	"Cuda compilation tools, release 13.0, V13.0.88"
        /*0030*/ 	.string	"Build cuda_13.0.r13.0/compiler.36424714_0"
        /*0030*/ 	.string	"-arch sm_100 -m 64 "



//--------------------- .note.nv.cuinfo           --------------------------
	.section	.note.nv.cuinfo,"",@"SHT_NOTE"
	.sectionflags	@"SHF_NOTE_NV_CUINFO"
        /*0018*/ 	.short	0x0002
        /*001a*/ 	.short	0x0064
        /*001c*/ 	.short	0x0082
	.zero		2


//--------------------- .nv.info                  --------------------------
	.section	.nv.info,"",@"SHT_CUDA_INFO"
	.align	4


	//----- nvinfo : EIATTR_REGCOUNT
	.align		4
        /*0000*/ 	.byte	0x04, 0x2f
        /*0002*/ 	.short	(.L_1 - .L_0)
	.align		4
.L_0:
        /*0004*/ 	.word	index@(setValue_kernel)
        /*0008*/ 	.word	0x0000000a


	//----- nvinfo : EIATTR_FRAME_SIZE
	.align		4
.L_1:
        /*000c*/ 	.byte	0x04, 0x11
        /*000e*/ 	.short	(.L_3 - .L_2)
	.align		4
.L_2:
        /*0010*/ 	.word	index@(setValue_kernel)
        /*0014*/ 	.word	0x00000000


	//----- nvinfo : EIATTR_MIN_STACK_SIZE
	.align		4
.L_3:
        /*0018*/ 	.byte	0x04, 0x12
        /*001a*/ 	.short	(.L_5 - .L_4)
	.align		4
.L_4:
        /*001c*/ 	.word	index@(setValue_kernel)
        /*0020*/ 	.word	0x00000000
.L_5:


//--------------------- .nv.compat                --------------------------
	.section	.nv.compat,"",@"SHT_CUDA_COMPAT_INFO"
	.align	4
        /*0000*/ 	.byte	0x02, 0x09, 0x00, 0x00, 0x02, 0x02, 0x01, 0x00, 0x02, 0x05, 0x05, 0x00, 0x03, 0x07, 0x01, 0x01
        /*0010*/ 	.byte	0x02, 0x03, 0x00, 0x00, 0x02, 0x06, 0x01, 0x00, 0x04, 0x0b, 0x08, 0x00, 0x09, 0x00, 0x00, 0x00
        /*0020*/ 	.byte	0x00, 0x00, 0x00, 0x00


//--------------------- .nv.info.setValue_kernel  --------------------------
	.section	.nv.info.setValue_kernel,"",@"SHT_CUDA_INFO"
	.sectionflags	@""
	.align	4


	//----- nvinfo : EIATTR_CUDA_API_VERSION
	.align		4
        /*0000*/ 	.byte	0x04, 0x37
        /*0002*/ 	.short	(.L_7 - .L_6)
.L_6:
        /*0004*/ 	.word	0x00000082


	//----- nvinfo : EIATTR_KPARAM_INFO
	.align		4
.L_7:
        /*0008*/ 	.byte	0x04, 0x17
        /*000a*/ 	.short	(.L_9 - .L_8)
.L_8:
        /*000c*/ 	.word	0x00000000
        /*0010*/ 	.short	0x0001
        /*0012*/ 	.short	0x0008
        /*0014*/ 	.byte	0x00, 0xf0, 0x11, 0x00


	//----- nvinfo : EIATTR_KPARAM_INFO
	.align		4
.L_9:
        /*0018*/ 	.byte	0x04, 0x17
        /*001a*/ 	.short	(.L_11 - .L_10)
.L_10:
        /*001c*/ 	.word	0x00000000
        /*0020*/ 	.short	0x0000
        /*0022*/ 	.short	0x0000
        /*0024*/ 	.byte	0x00, 0xf5, 0x21, 0x00


	//----- nvinfo : EIATTR_SPARSE_MMA_MASK
	.align		4
.L_11:
        /*0028*/ 	.byte	0x03, 0x50
        /*002a*/ 	.short	0x0000


	//----- nvinfo : EIATTR_MAXREG_COUNT
	.align		4
        /*002c*/ 	.byte	0x03, 0x1b
        /*002e*/ 	.short	0x00ff


	//----- nvinfo : EIATTR_MERCURY_ISA_VERSION
	.align		4
        /*0030*/ 	.byte	0x03, 0x5f
        /*0032*/ 	.short	0x0101


	//----- nvinfo : EIATTR_VRC_CTA_INIT_COUNT
	.align		4
        /*0034*/ 	.byte	0x02, 0x4a
	.zero		1
	.zero		1


	//----- nvinfo : EIATTR_EXIT_INSTR_OFFSETS
	.align		4
        /*0038*/ 	.byte	0x04, 0x1c
        /*003a*/ 	.short	(.L_13 - .L_12)


	//   ....[0]....
.L_12:
        /*003c*/ 	.word	0x00000100


	//   ....[1]....
        /*0040*/ 	.word	0x00000150


	//----- nvinfo : EIATTR_CBANK_PARAM_SIZE
	.align		4
.L_13:
        /*0044*/ 	.byte	0x03, 0x19
        /*0046*/ 	.short	0x000c


	//----- nvinfo : EIATTR_PARAM_CBANK
	.align		4
        /*0048*/ 	.byte	0x04, 0x0a
        /*004a*/ 	.short	(.L_15 - .L_14)
	.align		4
.L_14:
        /*004c*/ 	.word	index@(.nv.constant0.setValue_kernel)
        /*0050*/ 	.short	0x0380
        /*0052*/ 	.short	0x000c


	//----- nvinfo : EIATTR_SW_WAR
	.align		4
.L_15:
        /*0054*/ 	.byte	0x04, 0x36
        /*0056*/ 	.short	(.L_17 - .L_16)
.L_16:
        /*0058*/ 	.word	0x00000008
.L_17:


//--------------------- .nv.callgraph             --------------------------
	.section	.nv.callgraph,"",@"SHT_CUDA_CALLGRAPH"
	.align	4
	.sectionentsize	8
	.align		4
        /*0000*/ 	.word	0x00000000
	.align		4
        /*0004*/ 	.word	0xffffffff
	.align		4
        /*0008*/ 	.word	0x00000000
	.align		4
        /*000c*/ 	.word	0xfffffffe
	.align		4
        /*0010*/ 	.word	0x00000000
	.align		4
        /*0014*/ 	.word	0xfffffffd
	.align		4
        /*0018*/ 	.word	0x00000000
	.align		4
        /*001c*/ 	.word	0xfffffffc


//--------------------- .text.setValue_kernel     --------------------------
	.section	.text.setValue_kernel,"ax",@progbits
	.align	128
        .global         setValue_kernel
        .type           setValue_kernel,@function
        .size           setValue_kernel,(.L_x_1 - setValue_kernel)
        .other          setValue_kernel,@"STO_CUDA_ENTRY STV_DEFAULT"
setValue_kernel:
.text.setValue_kernel:
[----:B------:R-:W-:Y:S01]  /*0000*/  LDC R1, c[0x0][0x37c] ;  /* 0x0000df00ff017b82 */ /* 0x000fe20000000800 */
[----:B------:R-:W0:Y:S07]  /*0010*/  S2R R3, SR_TID.Z ;  /* 0x0000000000037919 */ /* 0x000e2e0000002300 */
[----:B------:R-:W-:Y:S01]  /*0020*/  S2UR UR4, SR_CTAID.X ;  /* 0x00000000000479c3 */ /* 0x000fe20000002500 */
[----:B------:R-:W1:Y:S01]  /*0030*/  LDCU UR6, c[0x0][0x370] ;  /* 0x00006e00ff0677ac */ /* 0x000e620008000800 */
[----:B------:R-:W2:Y:S01]  /*0040*/  S2R R5, SR_TID.Y ;  /* 0x0000000000057919 */ /* 0x000ea20000002200 */
[----:B------:R-:W3:Y:S01]  /*0050*/  LDCU UR7, c[0x0][0x360] ;  /* 0x00006c00ff0777ac */ /* 0x000ee20008000800 */
[----:B------:R-:W3:Y:S04]  /*0060*/  S2R R7, SR_TID.X ;  /* 0x0000000000077919 */ /* 0x000ee80000002100 */
[----:B------:R-:W1:Y:S01]  /*0070*/  S2UR UR5, SR_CTAID.Y ;  /* 0x00000000000579c3 */ /* 0x000e620000002600 */
[----:B------:R-:W2:Y:S07]  /*0080*/  LDCU UR8, c[0x0][0x364] ;  /* 0x00006c80ff0877ac */ /* 0x000eae0008000800 */
[----:B------:R-:W0:Y:S01]  /*0090*/  LDC R0, c[0x0][0x368] ;  /* 0x0000da00ff007b82 */ /* 0x000e220000000800 */
[----:B-1----:R-:W-:Y:S01]  /*00a0*/  UIMAD UR4, UR5, UR6, UR4 ;  /* 0x00000006050472a4 */ /* 0x002fe2000f8e0204 */
[----:B------:R-:W1:Y:S05]  /*00b0*/  LDCU UR5, c[0x0][0x388] ;  /* 0x00007100ff0577ac */ /* 0x000e6a0008000800 */
[----:B0-----:R-:W-:-:S04]  /*00c0*/  IMAD R0, R0, UR4, R3 ;  /* 0x0000000400007c24 */ /* 0x001fc8000f8e0203 */
[----:B--2---:R-:W-:-:S04]  /*00d0*/  IMAD R0, R0, UR8, R5 ;  /* 0x0000000800007c24 */ /* 0x004fc8000f8e0205 */
[----:B---3--:R-:W-:-:S05]  /*00e0*/  IMAD R5, R0, UR7, R7 ;  /* 0x0000000700057c24 */ /* 0x008fca000f8e0207 */
[----:B-1----:R-:W-:-:S13]  /*00f0*/  ISETP.GE.AND P0, PT, R5, UR5, PT ;  /* 0x0000000505007c0c */ /* 0x002fda000bf06270 */
[----:B------:R-:W-:Y:S05]  /*0100*/  @P0 EXIT ;  /* 0x000000000000094d */ /* 0x000fea0003800000 */
[----:B------:R-:W0:Y:S01]  /*0110*/  LDC.64 R2, c[0x0][0x380] ;  /* 0x0000e000ff027b82 */ /* 0x000e220000000a00 */
[----:B------:R-:W1:Y:S01]  /*0120*/  LDCU.64 UR4, c[0x0][0x358] ;  /* 0x00006b00ff0477ac */ /* 0x000e620008000a00 */
[----:B0-----:R-:W-:-:S05]  /*0130*/  IMAD.WIDE R2, R5, 0x4, R2 ;  /* 0x0000000405027825 */ /* 0x001fca00078e0202 */
[----:B-1----:R-:W-:Y:S01]  /*0140*/  STG.E desc[UR4][R2.64], R5 ;  /* 0x0000000502007986 */ /* 0x002fe2000c101904 */
[----:B------:R-:W-:Y:S05]  /*0150*/  EXIT ;  /* 0x000000000000794d */ /* 0x000fea0003800000 */
.L_x_0:
[----:B------:R-:W-:-:S00]  /*0160*/  BRA `(.L_x_0) ;  /* 0xfffffffc00fc7947 */ /* 0x000fc0000383ffff */
[----:B------:R-:W-:-:S00]  /*0170*/  NOP ;  /* 0x0000000000007918 */ /* 0x000fc00000000000 */
        /* <DEDUP_REMOVED lines=8> */
.L_x_1:


//--------------------- .nv.shared.reserved.0     --------------------------
	.section	.nv.shared.reserved.0,"aw",@nobits
	.weak		__nv_reservedSMEM_offset_0_alias
	.size		__nv_reservedSMEM_offset_0_alias, 0, 64
	.other		__nv_reservedSMEM_offset_0_alias,@"STO_CUDA_RESERVED_SHARED STV_DEFAULT"
__nv_reservedSMEM_offset_0_alias:
	.zero		0
	.zero		64


//--------------------- .nv.constant0.setValue_kernel --------------------------
	.section	.nv.constant0.setValue_kernel,"a",@progbits
	.sectionflags	@""
	.align	4
.nv.constant0.setValue_kernel:
	.zero		908


//--------------------- SYMBOLS --------------------------

	.type		.nv.reservedSmem.offset0,@object
	.size		.nv.reservedSmem.offset0,0x4
